//
// Generated by NVIDIA NVVM Compiler
//
// Compiler Build ID: CL-36424714
// Cuda compilation tools, release 13.0, V13.0.88
// Based on NVVM 20.0.0
//

.version 9.0
.target sm_100
.address_size 64

	// .globl	_Z13reduce_kernelPfS_
.extern .shared .align 16 .b8 sdata[];

.visible .entry _Z13reduce_kernelPfS_(
	.param .u64 .ptr .align 1 _Z13reduce_kernelPfS__param_0,
	.param .u64 .ptr .align 1 _Z13reduce_kernelPfS__param_1
)
{
	.reg .pred 	%p<5>;
	.reg .b32 	%r<11>;
	.reg .b32 	%f<6>;
	.reg .b64 	%rd<7>;

	ld.param.u64 	%rd2, [_Z13reduce_kernelPfS__param_0];
	ld.param.u64 	%rd1, [_Z13reduce_kernelPfS__param_1];
	cvta.to.global.u64 	%rd3, %rd2;
	mov.u32 	%r1, %tid.x;
	mul.wide.u32 	%rd4, %r1, 4;
	add.s64 	%rd5, %rd3, %rd4;
	ld.global.f32 	%f1, [%rd5];
	shl.b32 	%r6, %r1, 2;
	mov.u32 	%r7, sdata;
	add.s32 	%r2, %r7, %r6;
	st.shared.f32 	[%r2], %f1;
	mov.u32 	%r10, %ntid.x;
	setp.lt.u32 	%p1, %r10, 2;
	@%p1 bra 	$L__BB0_4;
$L__BB0_1:
	shr.u32 	%r5, %r10, 1;
	setp.ge.u32 	%p2, %r1, %r5;
	@%p2 bra 	$L__BB0_3;
	shl.b32 	%r8, %r5, 2;
	add.s32 	%r9, %r2, %r8;
	ld.shared.f32 	%f2, [%r9];
	ld.shared.f32 	%f3, [%r2];
	add.f32 	%f4, %f2, %f3;
	st.shared.f32 	[%r2], %f4;
$L__BB0_3:
	bar.sync 	0;
	setp.gt.u32 	%p3, %r10, 3;
	mov.u32 	%r10, %r5;
	@%p3 bra 	$L__BB0_1;
$L__BB0_4:
	setp.ne.s32 	%p4, %r1, 0;
	@%p4 bra 	$L__BB0_6;
	ld.shared.f32 	%f5, [sdata];
	cvta.to.global.u64 	%rd6, %rd1;
	st.global.f32 	[%rd6], %f5;
$L__BB0_6:
	ret;

}


// ===== COMPILED SASS (sm_100) =====

	.target	sm_100

	.elftype	@"ET_EXEC"


//--------------------- .note.nv.tkinfo           --------------------------
	.section	.note.nv.tkinfo,"",@"SHT_NOTE"
	.sectionflags	@"SHF_NOTE_NV_TKINFO"
	.tkinfo
        /*0018*/ 	.word	0x00000002
        /*0030*/ 	.string	""
        /*0030*/ 	.string	"ptxas"
        /*0030*/ 	.string	"Cuda compilation tools, release 13.0, V13.0.88"
        /*0030*/ 	.string	"Build cuda_13.0.r13.0/compiler.36424714_0"
        /*0030*/ 	.string	"-arch sm_100 -m 64 "



//--------------------- .note.nv.cuinfo           --------------------------
	.section	.note.nv.cuinfo,"",@"SHT_NOTE"
	.sectionflags	@"SHF_NOTE_NV_CUINFO"
        /*0018*/ 	.short	0x0002
        /*001a*/ 	.short	0x0064
        /*001c*/ 	.short	0x0082
	.zero		2


//--------------------- .nv.info                  --------------------------
	.section	.nv.info,"",@"SHT_CUDA_INFO"
	.align	4


	//----- nvinfo : EIATTR_REGCOUNT
	.align		4
        /*0000*/ 	.byte	0x04, 0x2f
        /*0002*/ 	.short	(.L_1 - .L_0)
	.align		4
.L_0:
        /*0004*/ 	.word	index@(_Z13reduce_kernelPfS_)
        /*0008*/ 	.word	0x0000000a


	//----- nvinfo : EIATTR_FRAME_SIZE
	.align		4
.L_1:
        /*000c*/ 	.byte	0x04, 0x11
        /*000e*/ 	.short	(.L_3 - .L_2)
	.align		4
.L_2:
        /*0010*/ 	.word	index@(_Z13reduce_kernelPfS_)
        /*0014*/ 	.word	0x00000000


	//----- nvinfo : EIATTR_MIN_STACK_SIZE
	.align		4
.L_3:
        /*0018*/ 	.byte	0x04, 0x12
        /*001a*/ 	.short	(.L_5 - .L_4)
	.align		4
.L_4:
        /*001c*/ 	.word	index@(_Z13reduce_kernelPfS_)
        /*0020*/ 	.word	0x00000000
.L_5:


//--------------------- .nv.compat                --------------------------
	.section	.nv.compat,"",@"SHT_CUDA_COMPAT_INFO"
	.align	4
        /*0000*/ 	.byte	0x02, 0x09, 0x00, 0x00, 0x02, 0x02, 0x01, 0x00, 0x02, 0x05, 0x05, 0x00, 0x03, 0x07, 0x01, 0x01
        /*0010*/ 	.byte	0x02, 0x03, 0x00, 0x00, 0x02, 0x06, 0x01, 0x00, 0x04, 0x0b, 0x08, 0x00, 0x09, 0x00, 0x00, 0x00
        /*0020*/ 	.byte	0x00, 0x00, 0x00, 0x00


//--------------------- .nv.info._Z13reduce_kernelPfS_ --------------------------
	.section	.nv.info._Z13reduce_kernelPfS_,"",@"SHT_CUDA_INFO"
	.sectionflags	@""
	.align	4


	//----- nvinfo : EIATTR_CUDA_API_VERSION
	.align		4
        /*0000*/ 	.byte	0x04, 0x37
        /*0002*/ 	.short	(.L_7 - .L_6)
.L_6:
        /*0004*/ 	.word	0x00000082


	//----- nvinfo : EIATTR_KPARAM_INFO
	.align		4
.L_7:
        /*0008*/ 	.byte	0x04, 0x17
        /*000a*/ 	.short	(.L_9 - .L_8)
.L_8:
        /*000c*/ 	.word	0x00000000
        /*0010*/ 	.short	0x0001
        /*0012*/ 	.short	0x0008
        /*0014*/ 	.byte	0x00, 0xf5, 0x21, 0x00


	//----- nvinfo : EIATTR_KPARAM_INFO
	.align		4
.L_9:
        /*0018*/ 	.byte	0x04, 0x17
        /*001a*/ 	.short	(.L_11 - .L_10)
.L_10:
        /*001c*/ 	.word	0x00000000
        /*0020*/ 	.short	0x0000
        /*0022*/ 	.short	0x0000
        /*0024*/ 	.byte	0x00, 0xf5, 0x21, 0x00


	//----- nvinfo : EIATTR_SPARSE_MMA_MASK
	.align		4
.L_11:
        /*0028*/ 	.byte	0x03, 0x50
        /*002a*/ 	.short	0x0000


	//----- nvinfo : EIATTR_MAXREG_COUNT
	.align		4
        /*002c*/ 	.byte	0x03, 0x1b
        /*002e*/ 	.short	0x00ff


	//----- nvinfo : EIATTR_NUM_BARRIERS
	.align		4
        /*0030*/ 	.byte	0x02, 0x4c
        /*0032*/ 	.byte	0x01
	.zero		1


	//----- nvinfo : EIATTR_MERCURY_ISA_VERSION
	.align		4
        /*0034*/ 	.byte	0x03, 0x5f
        /*0036*/ 	.short	0x0101


	//----- nvinfo : EIATTR_VRC_CTA_INIT_COUNT
	.align		4
        /*0038*/ 	.byte	0x02, 0x4a
	.zero		1
	.zero		1


	//----- nvinfo : EIATTR_EXIT_INSTR_OFFSETS
	.align		4
        /*003c*/ 	.byte	0x04, 0x1c
        /*003e*/ 	.short	(.L_13 - .L_12)


	//   ....[0]....
.L_12:
        /*0040*/ 	.word	0x000001b0


	//   ....[1]....
        /*0044*/ 	.word	0x00000220


	//----- nvinfo : EIATTR_CBANK_PARAM_SIZE
	.align		4
.L_13:
        /*0048*/ 	.byte	0x03, 0x19
        /*004a*/ 	.short	0x0010


	//----- nvinfo : EIATTR_PARAM_CBANK
	.align		4
        /*004c*/ 	.byte	0x04, 0x0a
        /*004e*/ 	.short	(.L_15 - .L_14)
	.align		4
.L_14:
        /*0050*/ 	.word	index@(.nv.constant0._Z13reduce_kernelPfS_)
        /*0054*/ 	.short	0x0380
        /*0056*/ 	.short	0x0010


	//----- nvinfo : EIATTR_SW_WAR
	.align		4
.L_15:
        /*0058*/ 	.byte	0x04, 0x36
        /*005a*/ 	.short	(.L_17 - .L_16)
.L_16:
        /*005c*/ 	.word	0x00000008
.L_17:


//--------------------- .nv.callgraph             --------------------------
	.section	.nv.callgraph,"",@"SHT_CUDA_CALLGRAPH"
	.align	4
	.sectionentsize	8
	.align		4
        /*0000*/ 	.word	0x00000000
	.align		4
        /*0004*/ 	.word	0xffffffff
	.align		4
        /*0008*/ 	.word	0x00000000
	.align		4
        /*000c*/ 	.word	0xfffffffe
	.align		4
        /*0010*/ 	.word	0x00000000
	.align		4
        /*0014*/ 	.word	0xfffffffd
	.align		4
        /*0018*/ 	.word	0x00000000
	.align		4
        /*001c*/ 	.word	0xfffffffc


//--------------------- .text._Z13reduce_kernelPfS_ --------------------------
	.section	.text._Z13reduce_kernelPfS_,"ax",@progbits
	.align	128
        .global         _Z13reduce_kernelPfS_
        .type           _Z13reduce_kernelPfS_,@function
        .size           _Z13reduce_kernelPfS_,(.L_x_3 - _Z13reduce_kernelPfS_)
        .other          _Z13reduce_kernelPfS_,@"STO_CUDA_ENTRY STV_DEFAULT"
_Z13reduce_kernelPfS_:
.text._Z13reduce_kernelPfS_:
[----:B------:R-:W-:Y:S01]  /*0000*/  LDC R1, c[0x0][0x37c] ;  /* 0x0000df00ff017b82 */ /* 0x000fe20000000800 */
[----:B------:R-:W0:Y:S07]  /*0010*/  S2R R7, SR_TID.X ;  /* 0x0000000000077919 */ /* 0x000e2e0000002100 */
[----:B------:R-:W0:Y:S01]  /*0020*/  LDC.64 R2, c[0x0][0x380] ;  /* 0x0000e000ff027b82 */ /* 0x000e220000000a00 */
[----:B------:R-:W1:Y:S01]  /*0030*/  LDCU.64 UR6, c[0x0][0x358] ;  /* 0x00006b00ff0677ac */ /* 0x000e620008000a00 */
[----:B0-----:R-:W-:-:S06]  /*0040*/  IMAD.WIDE.U32 R2, R7, 0x4, R2 ;  /* 0x0000000407027825 */ /* 0x001fcc00078e0002 */
[----:B-1----:R-:W2:Y:S01]  /*0050*/  LDG.E R2, desc[UR6][R2.64] ;  /* 0x0000000602027981 */ /* 0x002ea2000c1e1900 */
[----:B------:R-:W0:Y:S01]  /*0060*/  S2UR UR5, SR_CgaCtaId ;  /* 0x00000000000579c3 */ /* 0x000e220000008800 */
[----:B------:R-:W-:Y:S01]  /*0070*/  UMOV UR4, 0x400 ;  /* 0x0000040000047882 */ /* 0x000fe20000000000 */
[----:B------:R-:W1:Y:S01]  /*0080*/  LDCU UR8, c[0x0][0x360] ;  /* 0x00006c00ff0877ac */ /* 0x000e620008000800 */
[----:B------:R-:W-:Y:S01]  /*0090*/  ISETP.NE.AND P0, PT, R7, RZ, PT ;  /* 0x000000ff0700720c */ /* 0x000fe20003f05270 */
[----:B-1----:R-:W-:Y:S02]  /*00a0*/  UISETP.GE.U32.AND UP0, UPT, UR8, 0x2, UPT ;  /* 0x000000020800788c */ /* 0x002fe4000bf06070 */
[----:B0-----:R-:W-:-:S06]  /*00b0*/  ULEA UR4, UR5, UR4, 0x18 ;  /* 0x0000000405047291 */ /* 0x001fcc000f8ec0ff */
[----:B------:R-:W-:-:S05]  /*00c0*/  LEA R5, R7, UR4, 0x2 ;  /* 0x0000000407057c11 */ /* 0x000fca000f8e10ff */
[----:B--2---:R0:W-:Y:S01]  /*00d0*/  STS [R5], R2 ;  /* 0x0000000205007388 */ /* 0x0041e20000000800 */
[----:B------:R-:W-:Y:S05]  /*00e0*/  BRA.U !UP0, `(.L_x_0) ;  /* 0x0000000108307547 */ /* 0x000fea000b800000 */
[----:B------:R-:W-:-:S07]  /*00f0*/  IMAD.U32 R0, RZ, RZ, UR8 ;  /* 0x00000008ff007e24 */ /* 0x000fce000f8e00ff */
.L_x_1:
[----:B------:R-:W-:-:S04]  /*0100*/  SHF.R.U32.HI R6, RZ, 0x1, R0 ;  /* 0x00000001ff067819 */ /* 0x000fc80000011600 */
[----:B------:R-:W-:-:S13]  /*0110*/  ISETP.GE.U32.AND P1, PT, R7, R6, PT ;  /* 0x000000060700720c */ /* 0x000fda0003f26070 */
[----:B0-----:R-:W-:Y:S01]  /*0120*/  @!P1 IMAD R2, R6, 0x4, R5 ;  /* 0x0000000406029824 */ /* 0x001fe200078e0205 */
[----:B------:R-:W-:Y:S05]  /*0130*/  @!P1 LDS R3, [R5] ;  /* 0x0000000005039984 */ /* 0x000fea0000000800 */
[----:B------:R-:W0:Y:S02]  /*0140*/  @!P1 LDS R2, [R2] ;  /* 0x0000000002029984 */ /* 0x000e240000000800 */
[----:B0-----:R-:W-:-:S05]  /*0150*/  @!P1 FADD R4, R2, R3 ;  /* 0x0000000302049221 */ /* 0x001fca0000000000 */
[----:B------:R1:W-:Y:S01]  /*0160*/  @!P1 STS [R5], R4 ;  /* 0x0000000405009388 */ /* 0x0003e20000000800 */
[----:B------:R-:W-:Y:S01]  /*0170*/  BAR.SYNC.DEFER_BLOCKING 0x0 ;  /* 0x0000000000007b1d */ /* 0x000fe20000010000 */
[----:B------:R-:W-:Y:S01]  /*0180*/  ISETP.GT.U32.AND P1, PT, R0, 0x3, PT ;  /* 0x000000030000780c */ /* 0x000fe20003f24070 */
[----:B------:R-:W-:-:S12]  /*0190*/  IMAD.MOV.U32 R0, RZ, RZ, R6 ;  /* 0x000000ffff007224 */ /* 0x000fd800078e0006 */
[----:B-1----:R-:W-:Y:S05]  /*01a0*/  @P1 BRA `(.L_x_1) ;  /* 0xfffffffc00d41947 */ /* 0x002fea000383ffff */
.L_x_0:
[----:B------:R-:W-:Y:S05]  /*01b0*/  @P0 EXIT ;  /* 0x000000000000094d */ /* 0x000fea0003800000 */
[----:B------:R-:W1:Y:S01]  /*01c0*/  S2UR UR5, SR_CgaCtaId ;  /* 0x00000000000579c3 */ /* 0x000e620000008800 */
[----:B------:R-:W-:-:S07]  /*01d0*/  UMOV UR4, 0x400 ;  /* 0x0000040000047882 */ /* 0x000fce0000000000 */
[----:B0-----:R-:W0:Y:S01]  /*01e0*/  LDC.64 R2, c[0x0][0x388] ;  /* 0x0000e200ff027b82 */ /* 0x001e220000000a00 */
[----:B-1----:R-:W-:-:S09]  /*01f0*/  ULEA UR4, UR5, UR4, 0x18 ;  /* 0x0000000405047291 */ /* 0x002fd2000f8ec0ff */
[----:B------:R-:W0:Y:S04]  /*0200*/  LDS R5, [UR4] ;  /* 0x00000004ff057984 */ /* 0x000e280008000800 */
[----:B0-----:R-:W-:Y:S01]  /*0210*/  STG.E desc[UR6][R2.64], R5 ;  /* 0x0000000502007986 */ /* 0x001fe2000c101906 */
[----:B------:R-:W-:Y:S05]  /*0220*/  EXIT ;  /* 0x000000000000794d */ /* 0x000fea0003800000 */
.L_x_2:
[----:B------:R-:W-:-:S00]  /*0230*/  BRA `(.L_x_2) ;  /* 0xfffffffc00fc7947 */ /* 0x000fc0000383ffff */
[----:B------:R-:W-:-:S00]  /*0240*/  NOP ;  /* 0x0000000000007918 */ /* 0x000fc00000000000 */
        /* <DEDUP_REMOVED lines=11> */
.L_x_3:


//--------------------- .nv.shared._Z13reduce_kernelPfS_ --------------------------
	.section	.nv.shared._Z13reduce_kernelPfS_,"aw",@nobits
	.sectionflags	@""
	.align	16
	.zero		1024


//--------------------- .nv.shared.reserved.0     --------------------------
	.section	.nv.shared.reserved.0,"aw",@nobits
	.weak		__nv_reservedSMEM_offset_0_alias
	.size		__nv_reservedSMEM_offset_0_alias, 0, 64
	.other		__nv_reservedSMEM_offset_0_alias,@"STO_CUDA_RESERVED_SHARED STV_DEFAULT"
__nv_reservedSMEM_offset_0_alias:
	.zero		0
	.zero		64


//--------------------- .nv.constant0._Z13reduce_kernelPfS_ --------------------------
	.section	.nv.constant0._Z13reduce_kernelPfS_,"a",@progbits
	.sectionflags	@""
	.align	4
.nv.constant0._Z13reduce_kernelPfS_:
	.zero		912


//--------------------- SYMBOLS --------------------------

	.type		.nv.reservedSmem.offset0,@object
	.size		.nv.reservedSmem.offset0,0x4
	.type		.nv.reservedSmem.cap,@object
	.size		.nv.reservedSmem.cap,0x4
